	.headerflags	@"EF_CUDA_TEXMODE_UNIFIED EF_CUDA_64BIT_ADDRESS EF_CUDA_ACCELERATORS EF_CUDA_SM90 EF_CUDA_VIRTUAL_SM(EF_CUDA_SM90)"
	.elftype	@"ET_EXEC"


//--------------------- .nv.info                  --------------------------
	.section	.nv.info,"",@"SHT_CUDA_INFO"
	.align	4


	//----- nvinfo : EIATTR_REGCOUNT
	.align		4
        /*0000*/ 	.byte	0x04, 0x2f
        /*0002*/ 	.short	(.L_3 - .L_2)
	.align		4
.L_2:
        /*0004*/ 	.word	index@(triton_poi_fused__native_batch_norm_legit_no_training_add_relu_3)
        /*0008*/ 	.word	0x00000028


	//----- nvinfo : EIATTR_MIN_STACK_SIZE
	.align		4
.L_3:
        /*000c*/ 	.byte	0x04, 0x12
        /*000e*/ 	.short	(.L_5 - .L_4)
	.align		4
.L_4:
        /*0010*/ 	.word	index@(triton_poi_fused__native_batch_norm_legit_no_training_add_relu_3)
        /*0014*/ 	.word	0x00000000


	//----- nvinfo : EIATTR_FRAME_SIZE
	.align		4
.L_5:
        /*0018*/ 	.byte	0x04, 0x11
        /*001a*/ 	.short	(.L_7 - .L_6)
	.align		4
.L_6:
        /*001c*/ 	.word	index@(triton_poi_fused__native_batch_norm_legit_no_training_add_relu_3)
        /*0020*/ 	.word	0x00000000


	//----- nvinfo : EIATTR_MIN_STACK_SIZE
	.align		4
.L_7:
        /*0024*/ 	.byte	0x04, 0x12
        /*0026*/ 	.short	(.L_9 - .L_8)
	.align		4
.L_8:
        /*0028*/ 	.word	index@(triton_poi_fused__native_batch_norm_legit_no_training_add_relu_3)
        /*002c*/ 	.word	0x00000000
.L_9:


//--------------------- .nv.info.triton_poi_fused__native_batch_norm_legit_no_training_add_relu_3 --------------------------
	.section	.nv.info.triton_poi_fused__native_batch_norm_legit_no_training_add_relu_3,"",@"SHT_CUDA_INFO"
	.sectionflags	@""
	.align	4


	//----- nvinfo : EIATTR_CUDA_API_VERSION
	.align		4
        /*0000*/ 	.byte	0x04, 0x37
        /*0002*/ 	.short	(.L_11 - .L_10)
.L_10:
        /*0004*/ 	.word	0x0000007c


	//----- nvinfo : EIATTR_KPARAM_INFO
	.align		4
.L_11:
        /*0008*/ 	.byte	0x04, 0x17
        /*000a*/ 	.short	(.L_13 - .L_12)
.L_12:
        /*000c*/ 	.word	0x00000000
        /*0010*/ 	.short	0x0008
        /*0012*/ 	.short	0x003c
        /*0014*/ 	.byte	0x00, 0xf0, 0x11, 0x00


	//----- nvinfo : EIATTR_KPARAM_INFO
	.align		4
.L_13:
        /*0018*/ 	.byte	0x04, 0x17
        /*001a*/ 	.short	(.L_15 - .L_14)
.L_14:
        /*001c*/ 	.word	0x00000000
        /*0020*/ 	.short	0x0007
        /*0022*/ 	.short	0x0038
        /*0024*/ 	.byte	0x00, 0xf0, 0x11, 0x00


	//----- nvinfo : EIATTR_KPARAM_INFO
	.align		4
.L_15:
        /*0028*/ 	.byte	0x04, 0x17
        /*002a*/ 	.short	(.L_17 - .L_16)
.L_16:
        /*002c*/ 	.word	0x00000000
        /*0030*/ 	.short	0x0006
        /*0032*/ 	.short	0x0030
        /*0034*/ 	.byte	0x00, 0xf4, 0x21, 0x00


	//----- nvinfo : EIATTR_KPARAM_INFO
	.align		4
.L_17:
        /*0038*/ 	.byte	0x04, 0x17
        /*003a*/ 	.short	(.L_19 - .L_18)
.L_18:
        /*003c*/ 	.word	0x00000000
        /*0040*/ 	.short	0x0005
        /*0042*/ 	.short	0x0028
        /*0044*/ 	.byte	0x00, 0xf4, 0x21, 0x00


	//----- nvinfo : EIATTR_KPARAM_INFO
	.align		4
.L_19:
        /*0048*/ 	.byte	0x04, 0x17
        /*004a*/ 	.short	(.L_21 - .L_20)
.L_20:
        /*004c*/ 	.word	0x00000000
        /*0050*/ 	.short	0x0004
        /*0052*/ 	.short	0x0020
        /*0054*/ 	.byte	0x00, 0xf4, 0x21, 0x00


	//----- nvinfo : EIATTR_KPARAM_INFO
	.align		4
.L_21:
        /*0058*/ 	.byte	0x04, 0x17
        /*005a*/ 	.short	(.L_23 - .L_22)
.L_22:
        /*005c*/ 	.word	0x00000000
        /*0060*/ 	.short	0x0003
        /*0062*/ 	.short	0x0018
        /*0064*/ 	.byte	0x00, 0xf4, 0x21, 0x00


	//----- nvinfo : EIATTR_KPARAM_INFO
	.align		4
.L_23:
        /*0068*/ 	.byte	0x04, 0x17
        /*006a*/ 	.short	(.L_25 - .L_24)
.L_24:
        /*006c*/ 	.word	0x00000000
        /*0070*/ 	.short	0x0002
        /*0072*/ 	.short	0x0010
        /*0074*/ 	.byte	0x00, 0xf4, 0x21, 0x00


	//----- nvinfo : EIATTR_KPARAM_INFO
	.align		4
.L_25:
        /*0078*/ 	.byte	0x04, 0x17
        /*007a*/ 	.short	(.L_27 - .L_26)
.L_26:
        /*007c*/ 	.word	0x00000000
        /*0080*/ 	.short	0x0001
        /*0082*/ 	.short	0x0008
        /*0084*/ 	.byte	0x00, 0xf4, 0x21, 0x00


	//----- nvinfo : EIATTR_KPARAM_INFO
	.align		4
.L_27:
        /*0088*/ 	.byte	0x04, 0x17
        /*008a*/ 	.short	(.L_29 - .L_28)
.L_28:
        /*008c*/ 	.word	0x00000000
        /*0090*/ 	.short	0x0000
        /*0092*/ 	.short	0x0000
        /*0094*/ 	.byte	0x00, 0xf4, 0x21, 0x00


	//----- nvinfo : EIATTR_SPARSE_MMA_MASK
	.align		4
.L_29:
        /*0098*/ 	.byte	0x03, 0x50
        /*009a*/ 	.short	0x0000


	//----- nvinfo : EIATTR_MAXREG_COUNT
	.align		4
        /*009c*/ 	.byte	0x03, 0x1b
        /*009e*/ 	.short	0x00ff


	//----- nvinfo : EIATTR_EXIT_INSTR_OFFSETS
	.align		4
        /*00a0*/ 	.byte	0x04, 0x1c
        /*00a2*/ 	.short	(.L_31 - .L_30)


	//   ....[0]....
.L_30:
        /*00a4*/ 	.word	0x000012a0


	//   ....[1]....
        /*00a8*/ 	.word	0x000012f0


	//----- nvinfo : EIATTR_REQNTID
	.align		4
.L_31:
        /*00ac*/ 	.byte	0x04, 0x10
        /*00ae*/ 	.short	(.L_33 - .L_32)
.L_32:
        /*00b0*/ 	.word	0x00000100
        /*00b4*/ 	.word	0x00000001
        /*00b8*/ 	.word	0x00000001


	//----- nvinfo : EIATTR_CBANK_PARAM_SIZE
	.align		4
.L_33:
        /*00bc*/ 	.byte	0x03, 0x19
        /*00be*/ 	.short	0x0040


	//----- nvinfo : EIATTR_PARAM_CBANK
	.align		4
        /*00c0*/ 	.byte	0x04, 0x0a
        /*00c2*/ 	.short	(.L_35 - .L_34)
	.align		4
.L_34:
        /*00c4*/ 	.word	index@(.nv.constant0.triton_poi_fused__native_batch_norm_legit_no_training_add_relu_3)
        /*00c8*/ 	.short	0x0210
        /*00ca*/ 	.short	0x0040


	//----- nvinfo : EIATTR_SW_WAR
	.align		4
.L_35:
        /*00cc*/ 	.byte	0x04, 0x36
        /*00ce*/ 	.short	(.L_37 - .L_36)
.L_36:
        /*00d0*/ 	.word	0x00000008
.L_37:


//--------------------- .nv.callgraph             --------------------------
	.section	.nv.callgraph,"",@"SHT_CUDA_CALLGRAPH"
	.align	4
	.sectionentsize	8
	.align		4
        /*0000*/ 	.word	0x00000000
	.align		4
        /*0004*/ 	.word	0xffffffff
	.align		4
        /*0008*/ 	.word	0x00000000
	.align		4
        /*000c*/ 	.word	0xfffffffe
	.align		4
        /*0010*/ 	.word	0x00000000
	.align		4
        /*0014*/ 	.word	0xfffffffd
	.align		4
        /*0018*/ 	.word	0x00000000
	.align		4
        /*001c*/ 	.word	0xfffffffc


//--------------------- .nv.constant4             --------------------------
	.section	.nv.constant4,"a",@progbits
	.align	8
	.align		8
.nv.constant4:
        /*0000*/ 	.dword	_$_str
	.align		8
        /*0008*/ 	.dword	_$_str_$_2


//--------------------- .text.triton_poi_fused__native_batch_norm_legit_no_training_add_relu_3 --------------------------
	.section	.text.triton_poi_fused__native_batch_norm_legit_no_training_add_relu_3,"ax",@progbits
	.sectionflags	@"SHF_BARRIERS=1"
	.align	128
        .global         triton_poi_fused__native_batch_norm_legit_no_training_add_relu_3
        .type           triton_poi_fused__native_batch_norm_legit_no_training_add_relu_3,@function
        .size           triton_poi_fused__native_batch_norm_legit_no_training_add_relu_3,(.L_x_1 - triton_poi_fused__native_batch_norm_legit_no_training_add_relu_3)
        .other          triton_poi_fused__native_batch_norm_legit_no_training_add_relu_3,@"STO_CUDA_ENTRY STV_DEFAULT"
triton_poi_fused__native_batch_norm_legit_no_training_add_relu_3:
.text.triton_poi_fused__native_batch_norm_legit_no_training_add_relu_3:
[----:B------:R-:W0:Y:S01]  /*0000*/  LDC R1, c[0x0][0x28] ;  /* 0x00000a00ff017b82 */ /* 0x000e220000000800 */
[----:B------:R-:W1:Y:S07]  /*0010*/  S2R R0, SR_TID.X ;  /* 0x0000000000007919 */ /* 0x000e6e0000002100 */
[----:B------:R-:W2:Y:S01]  /*0020*/  LDC.64 R2, c[0x0][0x210] ;  /* 0x00008400ff027b82 */ /* 0x000ea20000000a00 */
[----:B------:R-:W-:Y:S01]  /*0030*/  CS2R R8, SRZ ;  /* 0x0000000000087805 */ /* 0x000fe2000001ff00 */
[----:B------:R-:W3:Y:S01]  /*0040*/  S2R R35, SR_CTAID.X ;  /* 0x0000000000237919 */ /* 0x000ee20000002500 */
[----:B------:R-:W4:Y:S01]  /*0050*/  S2R R5, SR_CTAID.Y ;  /* 0x0000000000057919 */ /* 0x000f220000002600 */
[----:B------:R-:W-:-:S02]  /*0060*/  CS2R R10, SRZ ;  /* 0x00000000000a7805 */ /* 0x000fc4000001ff00 */
[----:B------:R-:W-:Y:S01]  /*0070*/  CS2R R6, SRZ ;  /* 0x0000000000067805 */ /* 0x000fe2000001ff00 */
[----:B------:R-:W-:Y:S01]  /*0080*/  ULDC.64 UR6, c[0x0][0x208] ;  /* 0x0000820000067ab9 */ /* 0x000fe20000000a00 */
[----:B------:R-:W5:Y:S01]  /*0090*/  LDC.64 R20, c[0x0][0x218] ;  /* 0x00008600ff147b82 */ /* 0x000f620000000a00 */
[----:B------:R-:W-:Y:S02]  /*00a0*/  CS2R R12, SRZ ;  /* 0x00000000000c7805 */ /* 0x000fe4000001ff00 */
[----:B------:R-:W-:Y:S02]  /*00b0*/  CS2R R14, SRZ ;  /* 0x00000000000e7805 */ /* 0x000fe4000001ff00 */
[----:B-1----:R-:W-:Y:S01]  /*00c0*/  SHF.R.U32.HI R4, RZ, 0x2, R0 ;  /* 0x00000002ff047819 */ /* 0x002fe20000011600 */
[----:B------:R-:W-:Y:S02]  /*00d0*/  IMAD.SHL.U32 R34, R0, 0x4, RZ ;  /* 0x0000000400227824 */ /* 0x000fe400078e00ff */
[----:B---3--:R-:W-:Y:S01]  /*00e0*/  IMAD.SHL.U32 R35, R35, 0x10, RZ ;  /* 0x0000001023237824 */ /* 0x008fe200078e00ff */
[----:B------:R-:W-:-:S04]  /*00f0*/  SGXT.U32 R4, R4, 0x6 ;  /* 0x000000060404781a */ /* 0x000fc80000000000 */
[----:B------:R-:W-:Y:S02]  /*0100*/  LOP3.LUT R0, R35, 0xc, R34, 0xf8, !PT ;  /* 0x0000000c23007812 */ /* 0x000fe400078ef822 */
[----:B----4-:R-:W-:Y:S02]  /*0110*/  PRMT R23, R4, 0x6540, R5 ;  /* 0x0000654004177816 */ /* 0x010fe40000000005 */
[----:B------:R-:W-:-:S03]  /*0120*/  ISETP.GE.AND P0, PT, R0, 0x100, PT ;  /* 0x000001000000780c */ /* 0x000fc60003f06270 */
[----:B------:R-:W-:Y:S01]  /*0130*/  IMAD R23, R23, 0x100, R0 ;  /* 0x0000010017177824 */ /* 0x000fe200078e0200 */
[----:B------:R-:W-:-:S03]  /*0140*/  CS2R R4, SRZ ;  /* 0x0000000000047805 */ /* 0x000fc6000001ff00 */
[C---:B------:R-:W-:Y:S01]  /*0150*/  VIADD R33, R23.reuse, 0xc000 ;  /* 0x0000c00017217836 */ /* 0x040fe20000000000 */
[----:B------:R-:W-:Y:S01]  /*0160*/  IADD3 R32, R23, 0x8000, RZ ;  /* 0x0000800017207810 */ /* 0x000fe20007ffe0ff */
[----:B------:R-:W-:Y:S02]  /*0170*/  VIADD R22, R23, 0x4000 ;  /* 0x0000400017167836 */ /* 0x000fe40000000000 */
[----:B--2---:R-:W-:-:S04]  /*0180*/  IMAD.WIDE R26, R33, 0x4, R2 ;  /* 0x00000004211a7825 */ /* 0x004fc800078e0202 */
[--C-:B------:R-:W-:Y:S01]  /*0190*/  IMAD.WIDE R24, R32, 0x4, R2.reuse ;  /* 0x0000000420187825 */ /* 0x100fe200078e0202 */
[----:B------:R1:W2:Y:S03]  /*01a0*/  @!P0 LDG.E.EL.128 R4, desc[UR6][R26.64] ;  /* 0x000000061a048981 */ /* 0x0002a6000c2e1d00 */
[--C-:B------:R-:W-:Y:S01]  /*01b0*/  IMAD.WIDE R18, R23, 0x4, R2.reuse ;  /* 0x0000000417127825 */ /* 0x100fe200078e0202 */
[----:B------:R3:W4:Y:S03]  /*01c0*/  @!P0 LDG.E.EL.128 R8, desc[UR6][R24.64] ;  /* 0x0000000618088981 */ /* 0x000726000c2e1d00 */
[----:B------:R-:W-:Y:S01]  /*01d0*/  IMAD.WIDE R2, R22, 0x4, R2 ;  /* 0x0000000416027825 */ /* 0x000fe200078e0202 */
[----:B------:R-:W-:Y:S02]  /*01e0*/  CS2R R28, SRZ ;  /* 0x00000000001c7805 */ /* 0x000fe4000001ff00 */
[----:B------:R-:W-:-:S02]  /*01f0*/  CS2R R30, SRZ ;  /* 0x00000000001e7805 */ /* 0x000fc4000001ff00 */
[----:B-1----:R-:W-:Y:S01]  /*0200*/  CS2R R26, SRZ ;  /* 0x00000000001a7805 */ /* 0x002fe2000001ff00 */
[----:B------:R1:W2:Y:S01]  /*0210*/  @!P0 LDG.E.EL.128 R12, desc[UR6][R18.64] ;  /* 0x00000006120c8981 */ /* 0x0002a2000c2e1d00 */
[----:B------:R-:W-:Y:S01]  /*0220*/  CS2R R16, SRZ ;  /* 0x0000000000107805 */ /* 0x000fe2000001ff00 */
[----:B-----5:R-:W-:Y:S01]  /*0230*/  IMAD.WIDE R20, R0, 0x4, R20 ;  /* 0x0000000400147825 */ /* 0x020fe200078e0214 */
[----:B---3--:R-:W-:-:S06]  /*0240*/  CS2R R24, SRZ ;  /* 0x0000000000187805 */ /* 0x008fcc000001ff00 */
[----:B------:R3:W5:Y:S01]  /*0250*/  @!P0 LDG.E.EL.128 R24, desc[UR6][R2.64] ;  /* 0x0000000602188981 */ /* 0x000762000c2e1d00 */
[----:B-1----:R-:W-:-:S06]  /*0260*/  CS2R R18, SRZ ;  /* 0x0000000000127805 */ /* 0x002fcc000001ff00 */
[----:B------:R-:W2:Y:S01]  /*0270*/  @!P0 LDG.E.EL.128 R16, desc[UR6][R20.64] ;  /* 0x0000000614108981 */ /* 0x000ea2000c2e1d00 */
[----:B---3--:R-:W1:Y:S02]  /*0280*/  LDC.64 R2, c[0x0][0x220] ;  /* 0x00008800ff027b82 */ /* 0x008e640000000a00 */
[----:B-1----:R-:W-:-:S05]  /*0290*/  IMAD.WIDE R2, R0, 0x4, R2 ;  /* 0x0000000400027825 */ /* 0x002fca00078e0202 */
[----:B------:R-:W3:Y:S01]  /*02a0*/  @!P0 LDG.E.EL.128 R28, desc[UR6][R2.64] ;  /* 0x00000006021c8981 */ /* 0x000ee2000c2e1d00 */
[C---:B--2---:R-:W-:Y:S01]  /*02b0*/  FADD R15, -R19.reuse, R15 ;  /* 0x0000000f130f7221 */ /* 0x044fe20000000100 */
[C---:B----4-:R-:W-:Y:S01]  /*02c0*/  FADD R11, -R19.reuse, R11 ;  /* 0x0000000b130b7221 */ /* 0x050fe20000000100 */
[C---:B------:R-:W-:Y:S01]  /*02d0*/  FADD R7, -R19.reuse, R7 ;  /* 0x0000000713077221 */ /* 0x040fe20000000100 */
[----:B-----5:R-:W-:Y:S01]  /*02e0*/  FADD R27, -R19, R27 ;  /* 0x0000001b131b7221 */ /* 0x020fe20000000100 */
[C---:B------:R-:W-:Y:S01]  /*02f0*/  FADD R14, -R18.reuse, R14 ;  /* 0x0000000e120e7221 */ /* 0x040fe20000000100 */
[C---:B------:R-:W-:Y:S01]  /*0300*/  FADD R10, -R18.reuse, R10 ;  /* 0x0000000a120a7221 */ /* 0x040fe20000000100 */
[----:B------:R-:W-:Y:S01]  /*0310*/  FADD R6, -R18, R6 ;  /* 0x0000000612067221 */ /* 0x000fe20000000100 */
[----:B---3--:R-:W-:Y:S01]  /*0320*/  FADD R28, R28, 9.9999997473787516356e-06 ;  /* 0x3727c5ac1c1c7421 */ /* 0x008fe20000000000 */
[----:B------:R-:W-:-:S03]  /*0330*/  FADD R29, R29, 9.9999997473787516356e-06 ;  /* 0x3727c5ac1d1d7421 */ /* 0x000fc60000000000 */
[----:B------:R-:W1:Y:S01]  /*0340*/  MUFU.SQRT R20, R28 ;  /* 0x0000001c00147308 */ /* 0x000e620000002000 */
[----:B------:R-:W-:Y:S01]  /*0350*/  FADD R21, R30, 9.9999997473787516356e-06 ;  /* 0x3727c5ac1e157421 */ /* 0x000fe20000000000 */
[----:B------:R-:W-:-:S06]  /*0360*/  FADD R31, R31, 9.9999997473787516356e-06 ;  /* 0x3727c5ac1f1f7421 */ /* 0x000fcc0000000000 */
[----:B------:R-:W2:Y:S08]  /*0370*/  MUFU.SQRT R3, R29 ;  /* 0x0000001d00037308 */ /* 0x000eb00000002000 */
[----:B------:R-:W3:Y:S01]  /*0380*/  MUFU.SQRT R2, R21 ;  /* 0x0000001500027308 */ /* 0x000ee20000002000 */
[C---:B-1----:R-:W-:Y:S02]  /*0390*/  FSETP.GT.AND P6, PT, R20.reuse, 8.50705917302346158658e+37, PT ;  /* 0x7e8000001400780b */ /* 0x042fe40003fc4000 */
[----:B------:R-:W-:-:S05]  /*03a0*/  FSETP.GEU.AND P1, PT, R20, 1.175494350822287508e-38, PT ;  /* 0x008000001400780b */ /* 0x000fca0003f2e000 */
[----:B------:R-:W1:Y:S01]  /*03b0*/  MUFU.SQRT R19, R31 ;  /* 0x0000001f00137308 */ /* 0x000e620000002000 */
[----:B------:R-:W-:Y:S01]  /*03c0*/  FADD R30, -R18, R26 ;  /* 0x0000001a121e7221 */ /* 0x000fe20000000100 */
[C---:B--2---:R-:W-:Y:S01]  /*03d0*/  FSETP.GT.AND P2, PT, R3.reuse, 8.50705917302346158658e+37, PT ;  /* 0x7e8000000300780b */ /* 0x044fe20003f44000 */
[----:B------:R-:W-:Y:S01]  /*03e0*/  IMAD.MOV.U32 R18, RZ, RZ, 0x3e800000 ;  /* 0x3e800000ff127424 */ /* 0x000fe200078e00ff */
[C---:B---3--:R-:W-:Y:S02]  /*03f0*/  FSETP.GT.AND P4, PT, R2.reuse, 8.50705917302346158658e+37, PT ;  /* 0x7e8000000200780b */ /* 0x048fe40003f84000 */
[----:B------:R-:W-:Y:S02]  /*0400*/  FSETP.GEU.AND P3, PT, R3, 1.175494350822287508e-38, PT ;  /* 0x008000000300780b */ /* 0x000fe40003f6e000 */
[----:B------:R-:W-:Y:S01]  /*0410*/  FSETP.GEU.AND P5, PT, R2, 1.175494350822287508e-38, PT ;  /* 0x008000000200780b */ /* 0x000fe20003fae000 */
[----:B------:R-:W-:Y:S01]  /*0420*/  @P6 FMUL R20, R20, 0.25 ;  /* 0x3e80000014146820 */ /* 0x000fe20000400000 */
[----:B------:R-:W-:-:S02]  /*0430*/  FSEL R21, R18, 1, P6 ;  /* 0x3f80000012157808 */ /* 0x000fc40003000000 */
[----:B-1----:R-:W-:Y:S01]  /*0440*/  FSETP.GT.AND P6, PT, R19, 8.50705917302346158658e+37, PT ;  /* 0x7e8000001300780b */ /* 0x002fe20003fc4000 */
[----:B------:R-:W-:Y:S02]  /*0450*/  @!P1 FMUL R20, R20, 16777216 ;  /* 0x4b80000014149820 */ /* 0x000fe40000400000 */
[----:B------:R-:W-:Y:S01]  /*0460*/  @!P1 FMUL R21, R21, 16777216 ;  /* 0x4b80000015159820 */ /* 0x000fe20000400000 */
[----:B------:R-:W-:Y:S01]  /*0470*/  FSETP.GEU.AND P1, PT, R19, 1.175494350822287508e-38, PT ;  /* 0x008000001300780b */ /* 0x000fe20003f2e000 */
[----:B------:R-:W-:Y:S01]  /*0480*/  @P2 FMUL R3, R3, 0.25 ;  /* 0x3e80000003032820 */ /* 0x000fe20000400000 */
[----:B------:R-:W-:Y:S01]  /*0490*/  @P4 FMUL R2, R2, 0.25 ;  /* 0x3e80000002024820 */ /* 0x000fe20000400000 */
[----:B------:R1:W2:Y:S02]  /*04a0*/  MUFU.RCP R28, R20 ;  /* 0x00000014001c7308 */ /* 0x0002a40000001000 */
[----:B------:R-:W-:Y:S01]  /*04b0*/  @!P3 FMUL R3, R3, 16777216 ;  /* 0x4b8000000303b820 */ /* 0x000fe20000400000 */
[----:B------:R-:W-:Y:S01]  /*04c0*/  @!P5 FMUL R2, R2, 16777216 ;  /* 0x4b8000000202d820 */ /* 0x000fe20000400000 */
[C---:B------:R-:W-:Y:S01]  /*04d0*/  FADD R13, -R17.reuse, R13 ;  /* 0x0000000d110d7221 */ /* 0x040fe20000000100 */
[C---:B------:R-:W-:Y:S01]  /*04e0*/  FADD R9, -R17.reuse, R9 ;  /* 0x0000000911097221 */ /* 0x040fe20000000100 */
[----:B------:R-:W-:Y:S01]  /*04f0*/  FADD R5, -R17, R5 ;  /* 0x0000000511057221 */ /* 0x000fe20000000100 */
[----:B------:R-:W-:Y:S01]  /*0500*/  @P6 FMUL R19, R19, 0.25 ;  /* 0x3e80000013136820 */ /* 0x000fe20000400000 */
[----:B-1----:R-:W-:Y:S01]  /*0510*/  FADD R20, -R17, R25 ;  /* 0x0000001911147221 */ /* 0x002fe20000000100 */
[----:B------:R-:W-:Y:S01]  /*0520*/  FADD R17, -R16, R12 ;  /* 0x0000000c10117221 */ /* 0x000fe20000000100 */
[----:B------:R-:W1:Y:S01]  /*0530*/  MUFU.RCP R26, R3 ;  /* 0x00000003001a7308 */ /* 0x000e620000001000 */
[----:B------:R-:W-:-:S07]  /*0540*/  @!P1 FMUL R19, R19, 16777216 ;  /* 0x4b80000013139820 */ /* 0x000fce0000400000 */
[----:B------:R3:W4:Y:S02]  /*0550*/  MUFU.RCP R12, R2 ;  /* 0x00000002000c7308 */ /* 0x0007240000001000 */
[----:B---3--:R-:W3:Y:S06]  /*0560*/  LDC.64 R2, c[0x0][0x228] ;  /* 0x00008a00ff027b82 */ /* 0x008eec0000000a00 */
[----:B------:R-:W5:Y:S01]  /*0570*/  MUFU.RCP R19, R19 ;  /* 0x0000001300137308 */ /* 0x000f620000001000 */
[C---:B------:R-:W-:Y:S02]  /*0580*/  FSEL R31, R18.reuse, 1, P2 ;  /* 0x3f800000121f7808 */ /* 0x040fe40001000000 */
[----:B------:R-:W-:-:S02]  /*0590*/  FSEL R37, R18, 1, P4 ;  /* 0x3f80000012257808 */ /* 0x000fc40002000000 */
[----:B------:R-:W-:Y:S01]  /*05a0*/  FSEL R18, R18, 1, P6 ;  /* 0x3f80000012127808 */ /* 0x000fe20003000000 */
[----:B------:R-:W-:Y:S01]  /*05b0*/  @!P3 FMUL R31, R31, 16777216 ;  /* 0x4b8000001f1fb820 */ /* 0x000fe20000400000 */
[----:B--2---:R-:W-:Y:S01]  /*05c0*/  FMUL R21, R28, R21 ;  /* 0x000000151c157220 */ /* 0x004fe20000400000 */
[----:B------:R-:W-:Y:S02]  /*05d0*/  @!P5 FMUL R37, R37, 16777216 ;  /* 0x4b8000002525d820 */ /* 0x000fe40000400000 */
[----:B------:R-:W-:Y:S01]  /*05e0*/  @!P1 FMUL R18, R18, 16777216 ;  /* 0x4b80000012129820 */ /* 0x000fe20000400000 */
[C---:B------:R-:W-:Y:S01]  /*05f0*/  FADD R25, -R16.reuse, R4 ;  /* 0x0000000410197221 */ /* 0x040fe20000000100 */
[----:B------:R-:W-:Y:S01]  /*0600*/  FADD R29, -R16, R24 ;  /* 0x00000018101d7221 */ /* 0x000fe20000000100 */
[----:B-1----:R-:W-:Y:S01]  /*0610*/  FMUL R24, R26, R31 ;  /* 0x0000001f1a187220 */ /* 0x002fe20000400000 */
[----:B----4-:R-:W-:Y:S01]  /*0620*/  FMUL R4, R12, R37 ;  /* 0x000000250c047220 */ /* 0x010fe20000400000 */
[----:B------:R-:W-:Y:S01]  /*0630*/  FADD R8, -R16, R8 ;  /* 0x0000000810087221 */ /* 0x000fe20000000100 */
[----:B-----5:R-:W-:Y:S01]  /*0640*/  FMUL R12, R19, R18 ;  /* 0x00000012130c7220 */ /* 0x020fe20000400000 */
[----:B------:R-:W-:Y:S01]  /*0650*/  FMUL R26, R21, R17 ;  /* 0x00000011151a7220 */ /* 0x000fe20000400000 */
[----:B------:R-:W-:-:S02]  /*0660*/  CS2R R16, SRZ ;  /* 0x0000000000107805 */ /* 0x000fc4000001ff00 */
[----:B------:R-:W-:Y:S01]  /*0670*/  CS2R R18, SRZ ;  /* 0x0000000000127805 */ /* 0x000fe2000001ff00 */
[----:B---3--:R-:W-:-:S04]  /*0680*/  IMAD.WIDE R2, R0, 0x4, R2 ;  /* 0x0000000400027825 */ /* 0x008fc800078e0202 */
[C---:B------:R-:W-:Y:S01]  /*0690*/  FMUL R29, R21.reuse, R29 ;  /* 0x0000001d151d7220 */ /* 0x040fe20000400000 */
[C---:B------:R-:W-:Y:S01]  /*06a0*/  FMUL R25, R21.reuse, R25 ;  /* 0x0000001915197220 */ /* 0x040fe20000400000 */
[C---:B------:R-:W-:Y:S01]  /*06b0*/  FMUL R20, R24.reuse, R20 ;  /* 0x0000001418147220 */ /* 0x040fe20000400000 */
[----:B------:R-:W1:Y:S01]  /*06c0*/  LDC.64 R36, c[0x0][0x238] ;  /* 0x00008e00ff247b82 */ /* 0x000e620000000a00 */
[----:B------:R2:W3:Y:S07]  /*06d0*/  @!P0 LDG.E.EL.128 R16, desc[UR6][R2.64] ;  /* 0x0000000602108981 */ /* 0x0004ee000c2e1d00 */
[----:B--2---:R-:W2:Y:S01]  /*06e0*/  LDC.64 R2, c[0x0][0x230] ;  /* 0x00008c00ff027b82 */ /* 0x004ea20000000a00 */
[----:B------:R-:W-:Y:S01]  /*06f0*/  FMUL R28, R21, R8 ;  /* 0x00000008151c7220 */ /* 0x000fe20000400000 */
[C---:B------:R-:W-:Y:S01]  /*0700*/  FMUL R21, R24.reuse, R9 ;  /* 0x0000000918157220 */ /* 0x040fe20000400000 */
[C---:B------:R-:W-:Y:S01]  /*0710*/  FMUL R8, R24.reuse, R13 ;  /* 0x0000000d18087220 */ /* 0x040fe20000400000 */
[----:B------:R-:W-:Y:S01]  /*0720*/  FMUL R9, R24, R5 ;  /* 0x0000000518097220 */ /* 0x000fe20000400000 */
[----:B------:R-:W-:Y:S01]  /*0730*/  FMUL R31, R4, R14 ;  /* 0x0000000e041f7220 */ /* 0x000fe20000400000 */
[C---:B------:R-:W-:Y:S01]  /*0740*/  FMUL R24, R12.reuse, R15 ;  /* 0x0000000f0c187220 */ /* 0x040fe20000400000 */
[C---:B------:R-:W-:Y:S01]  /*0750*/  FMUL R27, R12.reuse, R27 ;  /* 0x0000001b0c1b7220 */ /* 0x040fe20000400000 */
[C---:B------:R-:W-:Y:S01]  /*0760*/  FMUL R11, R12.reuse, R11 ;  /* 0x0000000b0c0b7220 */ /* 0x040fe20000400000 */
[----:B------:R-:W-:Y:S01]  /*0770*/  FMUL R7, R12, R7 ;  /* 0x000000070c077220 */ /* 0x000fe20000400000 */
[----:B------:R-:W-:-:S02]  /*0780*/  CS2R R12, SRZ ;  /* 0x00000000000c7805 */ /* 0x000fc4000001ff00 */
[----:B------:R-:W-:Y:S01]  /*0790*/  CS2R R14, SRZ ;  /* 0x00000000000e7805 */ /* 0x000fe2000001ff00 */
[----:B--2---:R-:W-:-:S05]  /*07a0*/  IMAD.WIDE R2, R0, 0x4, R2 ;  /* 0x0000000400027825 */ /* 0x004fca00078e0202 */
[----:B------:R-:W3:Y:S01]  /*07b0*/  @!P0 LDG.E.EL.128 R12, desc[UR6][R2.64] ;  /* 0x00000006020c8981 */ /* 0x000ee2000c2e1d00 */
[C---:B------:R-:W-:Y:S01]  /*07c0*/  FMUL R5, R4.reuse, R30 ;  /* 0x0000001e04057220 */ /* 0x040fe20000400000 */
[C---:B------:R-:W-:Y:S01]  /*07d0*/  FMUL R10, R4.reuse, R10 ;  /* 0x0000000a040a7220 */ /* 0x040fe20000400000 */
[----:B------:R-:W-:Y:S01]  /*07e0*/  FMUL R4, R4, R6 ;  /* 0x0000000604047220 */ /* 0x000fe20000400000 */
[----:B---3--:R-:W-:-:S03]  /*07f0*/  FFMA R0, R7, R19, R15 ;  /* 0x0000001307007223 */ /* 0x008fc6000000000f */
[-CC-:B------:R-:W-:Y:S01]  /*0800*/  FFMA R4, R4, R18.reuse, R14.reuse ;  /* 0x0000001204047223 */ /* 0x180fe2000000000e */
[-CC-:B------:R-:W-:Y:S01]  /*0810*/  FFMA R6, R10, R18.reuse, R14.reuse ;  /* 0x000000120a067223 */ /* 0x180fe2000000000e */
[-CC-:B------:R-:W-:Y:S01]  /*0820*/  FFMA R5, R5, R18.reuse, R14.reuse ;  /* 0x0000001205057223 */ /* 0x180fe2000000000e */
[----:B------:R-:W-:Y:S01]  /*0830*/  FFMA R30, R31, R18, R14 ;  /* 0x000000121f1e7223 */ /* 0x000fe2000000000e */
[----:B------:R-:W-:Y:S01]  /*0840*/  FFMA R3, R11, R19, R15 ;  /* 0x000000130b037223 */ /* 0x000fe2000000000f */
[-CC-:B------:R-:W-:Y:S01]  /*0850*/  FFMA R7, R9, R17.reuse, R13.reuse ;  /* 0x0000001109077223 */ /* 0x180fe2000000000d */
[----:B------:R-:W-:Y:S01]  /*0860*/  FFMA R18, R8, R17, R13 ;  /* 0x0000001108127223 */ /* 0x000fe2000000000d */
[-CC-:B------:R-:W-:Y:S01]  /*0870*/  FFMA R2, R27, R19.reuse, R15.reuse ;  /* 0x000000131b027223 */ /* 0x180fe2000000000f */
[----:B------:R-:W-:Y:S01]  /*0880*/  FFMA R24, R24, R19, R15 ;  /* 0x0000001318187223 */ /* 0x000fe2000000000f */
[----:B------:R-:W-:Y:S02]  /*0890*/  CS2R R8, SRZ ;  /* 0x0000000000087805 */ /* 0x000fe4000001ff00 */
[----:B------:R-:W-:Y:S01]  /*08a0*/  CS2R R10, SRZ ;  /* 0x00000000000a7805 */ /* 0x000fe2000001ff00 */
[----:B-1----:R-:W-:-:S05]  /*08b0*/  IMAD.WIDE R14, R23, 0x4, R36 ;  /* 0x00000004170e7825 */ /* 0x002fca00078e0224 */
[----:B------:R1:W2:Y:S01]  /*08c0*/  @!P0 LDG.E.EL.128 R8, desc[UR6][R14.64] ;  /* 0x000000060e088981 */ /* 0x0002a2000c2e1d00 */
[-CC-:B------:R-:W-:Y:S01]  /*08d0*/  FFMA R21, R21, R17.reuse, R13.reuse ;  /* 0x0000001115157223 */ /* 0x180fe2000000000d */
[----:B------:R-:W-:Y:S01]  /*08e0*/  FFMA R20, R20, R17, R13 ;  /* 0x0000001114147223 */ /* 0x000fe2000000000d */
[-CC-:B------:R-:W-:Y:S01]  /*08f0*/  FFMA R25, R25, R16.reuse, R12.reuse ;  /* 0x0000001019197223 */ /* 0x180fe2000000000c */
[-CC-:B------:R-:W-:Y:S01]  /*0900*/  FFMA R28, R28, R16.reuse, R12.reuse ;  /* 0x000000101c1c7223 */ /* 0x180fe2000000000c */
[-CC-:B------:R-:W-:Y:S01]  /*0910*/  FFMA R29, R29, R16.reuse, R12.reuse ;  /* 0x000000101d1d7223 */ /* 0x180fe2000000000c */
[----:B------:R-:W-:Y:S01]  /*0920*/  FFMA R19, R26, R16, R12 ;  /* 0x000000101a137223 */ /* 0x000fe2000000000c */
[----:B------:R-:W-:Y:S01]  /*0930*/  CS2R R12, SRZ ;  /* 0x00000000000c7805 */ /* 0x000fe2000001ff00 */
[----:B------:R-:W-:Y:S01]  /*0940*/  IMAD.WIDE R16, R22, 0x4, R36 ;  /* 0x0000000416107825 */ /* 0x000fe200078e0224 */
[----:B-1----:R-:W-:-:S06]  /*0950*/  CS2R R14, SRZ ;  /* 0x00000000000e7805 */ /* 0x002fcc000001ff00 */
[----:B------:R1:W3:Y:S01]  /*0960*/  @!P0 LDG.E.EL.128 R12, desc[UR6][R16.64] ;  /* 0x00000006100c8981 */ /* 0x0002e2000c2e1d00 */
[----:B------:R-:W-:Y:S01]  /*0970*/  IMAD.WIDE R26, R32, 0x4, R36 ;  /* 0x00000004201a7825 */ /* 0x000fe200078e0224 */
[----:B-1----:R-:W-:-:S03]  /*0980*/  CS2R R16, SRZ ;  /* 0x0000000000107805 */ /* 0x002fc6000001ff00 */
[----:B------:R-:W-:Y:S02]  /*0990*/  IMAD.WIDE R22, R33, 0x4, R36 ;  /* 0x0000000421167825 */ /* 0x000fe400078e0224 */
[----:B------:R-:W1:Y:S01]  /*09a0*/  S2R R33, SR_TID.X ;  /* 0x0000000000217919 */ /* 0x000e620000002100 */
[----:B------:R-:W4:Y:S01]  /*09b0*/  S2UR UR5, SR_CgaCtaId ;  /* 0x00000000000579c3 */ /* 0x000f220000008800 */
[C---:B--2---:R-:W-:Y:S01]  /*09c0*/  FSETP.GEU.AND P6, PT, R19.reuse, -R8, PT ;  /* 0x800000081300720b */ /* 0x044fe20003fce000 */
[----:B------:R-:W-:Y:S01]  /*09d0*/  FADD R31, R19, R8 ;  /* 0x00000008131f7221 */ /* 0x000fe20000000000 */
[C---:B------:R-:W-:Y:S01]  /*09e0*/  FSETP.GEU.AND P5, PT, R18.reuse, -R9, PT ;  /* 0x800000091200720b */ /* 0x040fe20003fae000 */
[----:B------:R-:W-:Y:S01]  /*09f0*/  FADD R32, R18, R9 ;  /* 0x0000000912207221 */ /* 0x000fe20000000000 */
[----:B------:R-:W-:Y:S02]  /*0a00*/  CS2R R18, SRZ ;  /* 0x0000000000127805 */ /* 0x000fe4000001ff00 */
[C---:B------:R-:W-:Y:S01]  /*0a10*/  FSETP.GEU.AND P4, PT, R30.reuse, -R10, PT ;  /* 0x8000000a1e00720b */ /* 0x040fe20003f8e000 */
[----:B------:R-:W-:Y:S01]  /*0a20*/  FADD R30, R30, R10 ;  /* 0x0000000a1e1e7221 */ /* 0x000fe20000000000 */
[C---:B------:R-:W-:Y:S01]  /*0a30*/  FSETP.GEU.AND P3, PT, R24.reuse, -R11, PT ;  /* 0x8000000b1800720b */ /* 0x040fe20003f6e000 */
[----:B------:R-:W-:Y:S01]  /*0a40*/  FADD R24, R24, R11 ;  /* 0x0000000b18187221 */ /* 0x000fe20000000000 */
[----:B------:R-:W-:Y:S01]  /*0a50*/  CS2R R8, SRZ ;  /* 0x0000000000087805 */ /* 0x000fe2000001ff00 */
[----:B------:R1:W2:Y:S01]  /*0a60*/  @!P0 LDG.E.EL.128 R16, desc[UR6][R26.64] ;  /* 0x000000061a108981 */ /* 0x0002a2000c2e1d00 */
[----:B------:R-:W-:-:S06]  /*0a70*/  CS2R R10, SRZ ;  /* 0x00000000000a7805 */ /* 0x000fcc000001ff00 */
[----:B------:R3:W5:Y:S01]  /*0a80*/  @!P0 LDG.E.EL.128 R8, desc[UR6][R22.64] ;  /* 0x0000000616088981 */ /* 0x000762000c2e1d00 */
[----:B------:R-:W-:Y:S01]  /*0a90*/  UMOV UR4, 0x400 ;  /* 0x0000040000047882 */ /* 0x000fe20000000000 */
[----:B-1----:R-:W-:Y:S02]  /*0aa0*/  SHF.R.U32.HI R27, RZ, 0x2, R33 ;  /* 0x00000002ff1b7819 */ /* 0x002fe40000011621 */
[----:B------:R-:W-:Y:S01]  /*0ab0*/  SHF.L.U32 R26, R33, 0xa, RZ ;  /* 0x0000000a211a7819 */ /* 0x000fe200000006ff */
[----:B----4-:R-:W-:Y:S01]  /*0ac0*/  UPRMT UR4, UR5, 0x654, UR4 ;  /* 0x0000065405047896 */ /* 0x010fe20008000004 */
[----:B------:R-:W-:Y:S02]  /*0ad0*/  SGXT.U32 R27, R27, 0x6 ;  /* 0x000000061b1b781a */ /* 0x000fe40000000000 */
[----:B------:R-:W-:Y:S01]  /*0ae0*/  LOP3.LUT R26, R26, 0xc00, RZ, 0xc0, !PT ;  /* 0x00000c001a1a7812 */ /* 0x000fe200078ec0ff */
[C---:B---3--:R-:W-:Y:S01]  /*0af0*/  FADD R22, R20.reuse, R13 ;  /* 0x0000000d14167221 */ /* 0x048fe20000000000 */
[----:B------:R-:W-:-:S02]  /*0b00*/  FSETP.GEU.AND P1, PT, R20, -R13, PT ;  /* 0x8000000d1400720b */ /* 0x000fc40003f2e000 */
[C---:B------:R-:W-:Y:S02]  /*0b10*/  LOP3.LUT R27, R26.reuse, R27, RZ, 0xfc, !PT ;  /* 0x0000001b1a1b7212 */ /* 0x040fe400078efcff */
[C---:B------:R-:W-:Y:S02]  /*0b20*/  LEA.HI R20, R26.reuse, UR4, RZ, 0x1c ;  /* 0x000000041a147c11 */ /* 0x040fe4000f8fe0ff */
[----:B------:R-:W-:-:S03]  /*0b30*/  LOP3.LUT R23, R26, 0x200, RZ, 0xfc, !PT ;  /* 0x000002001a177812 */ /* 0x000fc600078efcff */
[----:B------:R-:W-:Y:S01]  /*0b40*/  IMAD R13, R27, 0x4, R20 ;  /* 0x000000041b0d7824 */ /* 0x000fe200078e0214 */
[----:B------:R-:W-:Y:S02]  /*0b50*/  LOP3.LUT R20, R26, 0x100, RZ, 0xfc, !PT ;  /* 0x000001001a147812 */ /* 0x000fe400078efcff */
[----:B------:R-:W-:Y:S02]  /*0b60*/  FSEL R36, R31, RZ, P6 ;  /* 0x000000ff1f247208 */ /* 0x000fe40003000000 */
[----:B------:R-:W-:Y:S02]  /*0b70*/  LEA.HI R20, R20, UR4, RZ, 0x1c ;  /* 0x0000000414147c11 */ /* 0x000fe4000f8fe0ff */
[----:B------:R-:W-:Y:S02]  /*0b80*/  LOP3.LUT R31, R26, 0x300, RZ, 0xfc, !PT ;  /* 0x000003001a1f7812 */ /* 0x000fe400078efcff */
[C---:B------:R-:W-:Y:S01]  /*0b90*/  FSETP.GEU.AND P2, PT, R29.reuse, -R12, PT ;  /* 0x8000000c1d00720b */ /* 0x040fe20003f4e000 */
[----:B------:R-:W-:Y:S01]  /*0ba0*/  FADD R12, R29, R12 ;  /* 0x0000000c1d0c7221 */ /* 0x000fe20000000000 */
[----:B------:R-:W-:-:S02]  /*0bb0*/  LEA.HI R26, R23, UR4, RZ, 0x1c ;  /* 0x00000004171a7c11 */ /* 0x000fc4000f8fe0ff */
[C---:B------:R-:W-:Y:S01]  /*0bc0*/  FSETP.GEU.AND P0, PT, R5.reuse, -R14, PT ;  /* 0x8000000e0500720b */ /* 0x040fe20003f0e000 */
[----:B------:R-:W-:Y:S01]  /*0bd0*/  FADD R5, R5, R14 ;  /* 0x0000000e05057221 */ /* 0x000fe20000000000 */
[----:B------:R-:W-:Y:S01]  /*0be0*/  FSEL R29, R32, RZ, P5 ;  /* 0x000000ff201d7208 */ /* 0x000fe20002800000 */
[----:B------:R-:W-:Y:S01]  /*0bf0*/  IMAD R20, R27, 0x4, R20 ;  /* 0x000000041b147824 */ /* 0x000fe200078e0214 */
[----:B------:R-:W-:Y:S01]  /*0c00*/  LEA.HI R32, R31, UR4, RZ, 0x1c ;  /* 0x000000041f207c11 */ /* 0x000fe2000f8fe0ff */
[C---:B------:R-:W-:Y:S01]  /*0c10*/  IMAD R23, R27.reuse, 0x4, R26 ;  /* 0x000000041b177824 */ /* 0x040fe200078e021a */
[----:B------:R-:W-:Y:S01]  /*0c20*/  FSEL R30, R30, RZ, P4 ;  /* 0x000000ff1e1e7208 */ /* 0x000fe20002000000 */
[----:B------:R-:W-:Y:S01]  /*0c30*/  STS [R13], R36 ;  /* 0x000000240d007388 */ /* 0x000fe20000000800 */
[----:B------:R-:W-:Y:S02]  /*0c40*/  LEA R26, R27, R32, 0x2 ;  /* 0x000000201b1a7211 */ /* 0x000fe400078e10ff */
[----:B------:R-:W-:-:S02]  /*0c50*/  FSEL R14, R5, RZ, P0 ;  /* 0x000000ff050e7208 */ /* 0x000fc40000000000 */
[C---:B------:R-:W-:Y:S01]  /*0c60*/  FSETP.GEU.AND P4, PT, R2.reuse, -R15, PT ;  /* 0x8000000f0200720b */ /* 0x040fe20003f8e000 */
[----:B------:R-:W-:Y:S01]  /*0c70*/  FADD R2, R2, R15 ;  /* 0x0000000f02027221 */ /* 0x000fe20000000000 */
[----:B------:R-:W-:Y:S01]  /*0c80*/  FSEL R27, R24, RZ, P3 ;  /* 0x000000ff181b7208 */ /* 0x000fe20001800000 */
[----:B------:R1:W-:Y:S01]  /*0c90*/  STS [R20+0x400], R29 ;  /* 0x0004001d14007388 */ /* 0x0003e20000000800 */
[----:B------:R-:W-:Y:S02]  /*0ca0*/  FSEL R12, R12, RZ, P2 ;  /* 0x000000ff0c0c7208 */ /* 0x000fe40001000000 */
[----:B------:R-:W-:Y:S01]  /*0cb0*/  FSEL R5, R2, RZ, P4 ;  /* 0x000000ff02057208 */ /* 0x000fe20002000000 */
[----:B------:R-:W-:Y:S01]  /*0cc0*/  STS [R23+0x800], R30 ;  /* 0x0008001e17007388 */ /* 0x000fe20000000800 */
[----:B-1----:R-:W-:-:S03]  /*0cd0*/  FSEL R29, R22, RZ, P1 ;  /* 0x000000ff161d7208 */ /* 0x002fc60000800000 */
[----:B------:R-:W-:Y:S04]  /*0ce0*/  STS [R26+0xc00], R27 ;  /* 0x000c001b1a007388 */ /* 0x000fe80000000800 */
[----:B------:R-:W-:Y:S04]  /*0cf0*/  STS [R13+0x100], R12 ;  /* 0x0001000c0d007388 */ /* 0x000fe80000000800 */
[----:B------:R-:W-:Y:S04]  /*0d00*/  STS [R20+0x500], R29 ;  /* 0x0005001d14007388 */ /* 0x000fe80000000800 */
[----:B------:R-:W-:Y:S04]  /*0d10*/  STS [R23+0x900], R14 ;  /* 0x0009000e17007388 */ /* 0x000fe80000000800 */
[----:B------:R1:W-:Y:S01]  /*0d20*/  STS [R26+0xd00], R5 ;  /* 0x000d00051a007388 */ /* 0x0003e20000000800 */
[----:B------:R-:W3:Y:S01]  /*0d30*/  S2R R36, SR_CTAID.Y ;  /* 0x0000000000247919 */ /* 0x000ee20000002600 */
[----:B------:R-:W-:Y:S01]  /*0d40*/  SHF.R.U32.HI R33, RZ, 0x2, R33 ;  /* 0x00000002ff217819 */ /* 0x000fe20000011621 */
[----:B------:R-:W4:Y:S01]  /*0d50*/  S2R R37, SR_TID.X ;  /* 0x0000000000257919 */ /* 0x000f220000002100 */
[C---:B--2---:R-:W-:Y:S01]  /*0d60*/  FSETP.GEU.AND P0, PT, R3.reuse, -R19, PT ;  /* 0x800000130300720b */ /* 0x044fe20003f0e000 */
[----:B------:R-:W-:Y:S01]  /*0d70*/  FADD R3, R3, R19 ;  /* 0x0000001303037221 */ /* 0x000fe20000000000 */
[C---:B------:R-:W-:Y:S01]  /*0d80*/  FSETP.GEU.AND P3, PT, R28.reuse, -R16, PT ;  /* 0x800000101c00720b */ /* 0x040fe20003f6e000 */
[----:B------:R-:W-:Y:S01]  /*0d90*/  FADD R16, R28, R16 ;  /* 0x000000101c107221 */ /* 0x000fe20000000000 */
[C---:B------:R-:W-:Y:S01]  /*0da0*/  FSETP.GEU.AND P2, PT, R21.reuse, -R17, PT ;  /* 0x800000111500720b */ /* 0x040fe20003f4e000 */
[----:B------:R-:W-:Y:S01]  /*0db0*/  FADD R17, R21, R17 ;  /* 0x0000001115117221 */ /* 0x000fe20000000000 */
[C---:B------:R-:W-:Y:S01]  /*0dc0*/  FSETP.GEU.AND P1, PT, R6.reuse, -R18, PT ;  /* 0x800000120600720b */ /* 0x040fe20003f2e000 */
[----:B------:R-:W-:Y:S01]  /*0dd0*/  FADD R6, R6, R18 ;  /* 0x0000001206067221 */ /* 0x000fe20000000000 */
[----:B------:R-:W-:Y:S01]  /*0de0*/  FSEL R3, R3, RZ, P0 ;  /* 0x000000ff03037208 */ /* 0x000fe20000000000 */
[----:B-----5:R-:W-:Y:S01]  /*0df0*/  FADD R2, R7, R9 ;  /* 0x0000000907027221 */ /* 0x020fe20000000000 */
[----:B------:R-:W-:-:S02]  /*0e00*/  FSEL R16, R16, RZ, P3 ;  /* 0x000000ff10107208 */ /* 0x000fc40001800000 */
[----:B------:R-:W-:Y:S02]  /*0e10*/  FSETP.GEU.AND P0, PT, R7, -R9, PT ;  /* 0x800000090700720b */ /* 0x000fe40003f0e000 */
[----:B------:R-:W-:Y:S02]  /*0e20*/  FSEL R17, R17, RZ, P2 ;  /* 0x000000ff11117208 */ /* 0x000fe40001000000 */
[----:B------:R-:W-:Y:S01]  /*0e30*/  FSEL R6, R6, RZ, P1 ;  /* 0x000000ff06067208 */ /* 0x000fe20000800000 */
[----:B------:R-:W-:Y:S01]  /*0e40*/  STS [R13+0x200], R16 ;  /* 0x000200100d007388 */ /* 0x000fe20000000800 */
[----:B-1----:R-:W-:Y:S02]  /*0e50*/  FSEL R5, R2, RZ, P0 ;  /* 0x000000ff02057208 */ /* 0x002fe40000000000 */
[C---:B------:R-:W-:Y:S01]  /*0e60*/  FSETP.GEU.AND P2, PT, R25.reuse, -R8, PT ;  /* 0x800000081900720b */ /* 0x040fe20003f4e000 */
[----:B------:R1:W-:Y:S01]  /*0e70*/  STS [R20+0x600], R17 ;  /* 0x0006001114007388 */ /* 0x0003e20000000800 */
[----:B------:R-:W-:Y:S01]  /*0e80*/  LOP3.LUT R2, R34, 0x3fc, RZ, 0xc0, !PT ;  /* 0x000003fc22027812 */ /* 0x000fe200078ec0ff */
[----:B------:R-:W-:Y:S01]  /*0e90*/  FADD R8, R25, R8 ;  /* 0x0000000819087221 */ /* 0x000fe20000000000 */
[C---:B------:R-:W-:Y:S01]  /*0ea0*/  FSETP.GEU.AND P1, PT, R4.reuse, -R10, PT ;  /* 0x8000000a0400720b */ /* 0x040fe20003f2e000 */
[----:B------:R-:W-:Y:S01]  /*0eb0*/  STS [R23+0xa00], R6 ;  /* 0x000a000617007388 */ /* 0x000fe20000000800 */
[----:B------:R-:W-:Y:S01]  /*0ec0*/  FADD R4, R4, R10 ;  /* 0x0000000a04047221 */ /* 0x000fe20000000000 */
[C---:B------:R-:W-:Y:S01]  /*0ed0*/  FSETP.GEU.AND P0, PT, R0.reuse, -R11, PT ;  /* 0x8000000b0000720b */ /* 0x040fe20003f0e000 */
[----:B------:R-:W-:Y:S01]  /*0ee0*/  FADD R0, R0, R11 ;  /* 0x0000000b00007221 */ /* 0x000fe20000000000 */
[----:B------:R2:W-:Y:S01]  /*0ef0*/  STS [R26+0xe00], R3 ;  /* 0x000e00031a007388 */ /* 0x0005e20000000800 */
[----:B------:R-:W-:Y:S01]  /*0f00*/  FSEL R8, R8, RZ, P2 ;  /* 0x000000ff08087208 */ /* 0x000fe20001000000 */
[----:B-1----:R-:W1:Y:S01]  /*0f10*/  LDC.64 R16, c[0x0][0x240] ;  /* 0x00009000ff107b82 */ /* 0x002e620000000a00 */
[----:B------:R-:W-:-:S02]  /*0f20*/  FSEL R4, R4, RZ, P1 ;  /* 0x000000ff04047208 */ /* 0x000fc40000800000 */
[----:B--2---:R-:W-:Y:S01]  /*0f30*/  LOP3.LUT R3, R2, 0x400, RZ, 0xfc, !PT ;  /* 0x0000040002037812 */ /* 0x004fe200078efcff */
[----:B------:R2:W-:Y:S03]  /*0f40*/  STS [R13+0x300], R8 ;  /* 0x000300080d007388 */ /* 0x0005e60000000800 */
[----:B------:R-:W-:Y:S02]  /*0f50*/  SHF.R.U32.HI R6, RZ, 0x4, R3 ;  /* 0x00000004ff067819 */ /* 0x000fe40000011603 */
[----:B------:R-:W-:Y:S01]  /*0f60*/  FSEL R3, R0, RZ, P0 ;  /* 0x000000ff00037208 */ /* 0x000fe20000000000 */
[----:B------:R5:W-:Y:S04]  /*0f70*/  STS [R20+0x700], R5 ;  /* 0x0007000514007388 */ /* 0x000be80000000800 */
[----:B------:R-:W-:Y:S04]  /*0f80*/  STS [R23+0xb00], R4 ;  /* 0x000b000417007388 */ /* 0x000fe80000000800 */
[----:B------:R3:W-:Y:S01]  /*0f90*/  STS [R26+0xf00], R3 ;  /* 0x000f00031a007388 */ /* 0x0007e20000000800 */
[----:B------:R-:W-:-:S02]  /*0fa0*/  LOP3.LUT R7, R2, 0x800, RZ, 0xfc, !PT ;  /* 0x0000080002077812 */ /* 0x000fc400078efcff */
[----:B------:R-:W-:Y:S02]  /*0fb0*/  LOP3.LUT R0, R33, 0x30, RZ, 0xc0, !PT ;  /* 0x0000003021007812 */ /* 0x000fe400078ec0ff */
[----:B------:R-:W-:Y:S02]  /*0fc0*/  SHF.R.U32.HI R7, RZ, 0x4, R7 ;  /* 0x00000004ff077819 */ /* 0x000fe40000011607 */
[----:B------:R-:W-:Y:S02]  /*0fd0*/  LOP3.LUT R6, R6, 0x70, RZ, 0xc0, !PT ;  /* 0x0000007006067812 */ /* 0x000fe400078ec0ff */
[----:B--2---:R-:W-:Y:S01]  /*0fe0*/  LOP3.LUT R8, R7, 0xb0, RZ, 0xc0, !PT ;  /* 0x000000b007087812 */ /* 0x004fe200078ec0ff */
[----:B-----5:R-:W-:Y:S02]  /*0ff0*/  VIADD R5, R0, UR4 ;  /* 0x0000000400057c36 */ /* 0x020fe40008000000 */
[----:B------:R-:W-:Y:S01]  /*1000*/  VIADD R7, R6, UR4 ;  /* 0x0000000406077c36 */ /* 0x000fe20008000000 */
[----:B------:R-:W-:Y:S01]  /*1010*/  IADD3 R9, R8, UR4, RZ ;  /* 0x0000000408097c10 */ /* 0x000fe2000fffe0ff */
[----:B------:R-:W-:-:S02]  /*1020*/  IMAD R5, R2, 0x4, R5 ;  /* 0x0000000402057824 */ /* 0x000fc400078e0205 */
[C---:B------:R-:W-:Y:S01]  /*1030*/  IMAD R8, R2.reuse, 0x4, R7 ;  /* 0x0000000402087824 */ /* 0x040fe200078e0207 */
[----:B------:R-:W-:Y:S01]  /*1040*/  BAR.SYNC.DEFER_BLOCKING 0x0 ;  /* 0x0000000000007b1d */ /* 0x000fe20000010000 */
[----:B------:R-:W-:Y:S02]  /*1050*/  LEA R12, R2, R9, 0x2 ;  /* 0x00000009020c7211 */ /* 0x000fe400078e10ff */
[--C-:B---3--:R-:W-:Y:S02]  /*1060*/  SHF.R.S32.HI R0, RZ, 0x17, R36.reuse ;  /* 0x00000017ff007819 */ /* 0x108fe40000011424 */
[----:B------:R-:W-:Y:S02]  /*1070*/  LOP3.LUT R34, R34, 0xfc, RZ, 0xc0, !PT ;  /* 0x000000fc22227812 */ /* 0x000fe400078ec0ff */
[----:B0-----:R-:W-:Y:S02]  /*1080*/  SGXT R3, R0, 0x1 ;  /* 0x000000010003781a */ /* 0x001fe40000000200 */
[----:B------:R-:W-:-:S04]  /*1090*/  PRMT R34, R34, 0x6540, R36 ;  /* 0x0000654022227816 */ /* 0x000fc80000000024 */
[----:B------:R-:W-:Y:S01]  /*10a0*/  LEA.HI R3, R3, R34, RZ, 0xc ;  /* 0x0000002203037211 */ /* 0x000fe200078f60ff */
[----:B------:R-:W0:Y:S04]  /*10b0*/  LDS.128 R4, [R5] ;  /* 0x0000000005047984 */ /* 0x000e280000000c00 */
[----:B------:R-:W2:Y:S04]  /*10c0*/  LDS.128 R8, [R8+0x1000] ;  /* 0x0010000008087984 */ /* 0x000ea80000000c00 */
[----:B------:R-:W3:Y:S01]  /*10d0*/  LDS.128 R12, [R12+0x2000] ;  /* 0x002000000c0c7984 */ /* 0x000ee20000000c00 */
[----:B----4-:R-:W-:Y:S01]  /*10e0*/  SHF.R.U32.HI R0, RZ, 0x6, R37 ;  /* 0x00000006ff007819 */ /* 0x010fe20000011625 */
[C---:B------:R-:W-:Y:S01]  /*10f0*/  IMAD.SHL.U32 R18, R3.reuse, 0x100, RZ ;  /* 0x0000010003127824 */ /* 0x040fe200078e00ff */
[----:B------:R-:W-:-:S02]  /*1100*/  LOP3.LUT R3, R3, 0xfffff000, RZ, 0xc0, !PT ;  /* 0xfffff00003037812 */ /* 0x000fc400078ec0ff */
[----:B------:R-:W-:Y:S02]  /*1110*/  SGXT.U32 R0, R0, 0x2 ;  /* 0x000000020000781a */ /* 0x000fe40000000000 */
[----:B------:R-:W-:Y:S02]  /*1120*/  LOP3.LUT R18, R18, 0xfff00000, RZ, 0xc0, !PT ;  /* 0xfff0000012127812 */ /* 0x000fe400078ec0ff */
[----:B------:R-:W-:Y:S02]  /*1130*/  LOP3.LUT R35, R0, R35, RZ, 0xfc, !PT ;  /* 0x0000002300237212 */ /* 0x000fe400078efcff */
[----:B------:R-:W-:Y:S02]  /*1140*/  IADD3 R0, R18, R34, -R3 ;  /* 0x0000002212007210 */ /* 0x000fe40007ffe803 */
[----:B------:R-:W-:Y:S02]  /*1150*/  LOP3.LUT R3, R2, 0xc00, RZ, 0xfc, !PT ;  /* 0x00000c0002037812 */ /* 0x000fe400078efcff */
[----:B------:R-:W-:-:S02]  /*1160*/  LOP3.LUT R21, R35, 0x4, RZ, 0xfc, !PT ;  /* 0x0000000423157812 */ /* 0x000fc400078efcff */
[C---:B------:R-:W-:Y:S02]  /*1170*/  LOP3.LUT R19, R35.reuse, 0x8, RZ, 0xfc, !PT ;  /* 0x0000000823137812 */ /* 0x040fe400078efcff */
[----:B------:R-:W-:Y:S02]  /*1180*/  SHF.R.U32.HI R18, RZ, 0x4, R3 ;  /* 0x00000004ff127819 */ /* 0x000fe40000011603 */
[C---:B------:R-:W-:Y:S02]  /*1190*/  LOP3.LUT R3, R35.reuse, 0xc, RZ, 0xfc, !PT ;  /* 0x0000000c23037812 */ /* 0x040fe400078efcff */
[----:B------:R-:W-:Y:S02]  /*11a0*/  ISETP.GE.AND P0, PT, R35, 0x100, PT ;  /* 0x000001002300780c */ /* 0x000fe40003f06270 */
[----:B------:R-:W-:Y:S02]  /*11b0*/  ISETP.GE.AND P1, PT, R21, 0x100, PT ;  /* 0x000001001500780c */ /* 0x000fe40003f26270 */
[----:B------:R-:W-:-:S02]  /*11c0*/  ISETP.GE.AND P2, PT, R19, 0x100, PT ;  /* 0x000001001300780c */ /* 0x000fc40003f46270 */
[----:B------:R-:W-:Y:S01]  /*11d0*/  LOP3.LUT R18, R18, 0xf0, RZ, 0xc0, !PT ;  /* 0x000000f012127812 */ /* 0x000fe200078ec0ff */
[--C-:B------:R-:W-:Y:S01]  /*11e0*/  IMAD R35, R35, 0x1000, R0.reuse ;  /* 0x0000100023237824 */ /* 0x100fe200078e0200 */
[----:B------:R-:W-:Y:S02]  /*11f0*/  ISETP.GE.AND P3, PT, R3, 0x100, PT ;  /* 0x000001000300780c */ /* 0x000fe40003f66270 */
[----:B------:R-:W-:Y:S01]  /*1200*/  LEA R21, R21, R0, 0xc ;  /* 0x0000000015157211 */ /* 0x000fe200078e60ff */
[----:B------:R-:W-:Y:S02]  /*1210*/  IMAD R23, R19, 0x1000, R0 ;  /* 0x0000100013177824 */ /* 0x000fe400078e0200 */
[----:B------:R-:W-:Y:S02]  /*1220*/  VIADD R25, R18, UR4 ;  /* 0x0000000412197c36 */ /* 0x000fe40008000000 */
[----:B-1----:R-:W-:-:S04]  /*1230*/  IMAD.WIDE R18, R35, 0x4, R16 ;  /* 0x0000000423127825 */ /* 0x002fc800078e0210 */
[--C-:B------:R-:W-:Y:S01]  /*1240*/  IMAD.WIDE R20, R21, 0x4, R16.reuse ;  /* 0x0000000415147825 */ /* 0x100fe200078e0210 */
[----:B0-----:R0:W-:Y:S03]  /*1250*/  @!P0 STG.E.128 desc[UR6][R18.64], R4 ;  /* 0x0000000412008986 */ /* 0x0011e6000c101d06 */
[----:B------:R-:W-:Y:S01]  /*1260*/  IMAD.WIDE R22, R23, 0x4, R16 ;  /* 0x0000000417167825 */ /* 0x000fe200078e0210 */
[----:B--2---:R0:W-:Y:S01]  /*1270*/  @!P1 STG.E.128 desc[UR6][R20.64], R8 ;  /* 0x0000000814009986 */ /* 0x0041e2000c101d06 */
[----:B------:R-:W-:-:S03]  /*1280*/  LEA R25, R2, R25, 0x2 ;  /* 0x0000001902197211 */ /* 0x000fc600078e10ff */
[----:B---3--:R0:W-:Y:S02]  /*1290*/  @!P2 STG.E.128 desc[UR6][R22.64], R12 ;  /* 0x0000000c1600a986 */ /* 0x0081e4000c101d06 */
[----:B0-----:R-:W-:Y:S05]  /*12a0*/  @P3 EXIT ;  /* 0x000000000000394d */ /* 0x001fea0003800000 */
[----:B------:R-:W0:Y:S01]  /*12b0*/  LDS.128 R24, [R25+0x3000] ;  /* 0x0030000019187984 */ /* 0x000e220000000c00 */
[----:B------:R-:W-:-:S04]  /*12c0*/  IMAD R3, R3, 0x1000, R0 ;  /* 0x0000100003037824 */ /* 0x000fc800078e0200 */
[----:B------:R-:W-:-:S05]  /*12d0*/  IMAD.WIDE R16, R3, 0x4, R16 ;  /* 0x0000000403107825 */ /* 0x000fca00078e0210 */
[----:B0-----:R-:W-:Y:S01]  /*12e0*/  STG.E.128 desc[UR6][R16.64], R24 ;  /* 0x0000001810007986 */ /* 0x001fe2000c101d06 */
[----:B------:R-:W-:Y:S05]  /*12f0*/  EXIT ;  /* 0x000000000000794d */ /* 0x000fea0003800000 */
.L_x_0:
[----:B------:R-:W-:-:S00]  /*1300*/  BRA `(.L_x_0) ;  /* 0xfffffffc00fc7947 */ /* 0x000fc0000383ffff */
[----:B------:R-:W-:-:S00]  /*1310*/  NOP ;  /* 0x0000000000007918 */ /* 0x000fc00000000000 */
        /* <DEDUP_REMOVED lines=14> */
.L_x_1:


//--------------------- .nv.global.init           --------------------------
	.section	.nv.global.init,"aw",@progbits
.nv.global.init:
	.type		_$_str,@object
	.size		_$_str,(_$_str_$_2 - _$_str)
_$_str:
        /*0000*/ 	.byte	0x5f, 0x5f, 0x43, 0x55, 0x44, 0x41, 0x5f, 0x46, 0x54, 0x5a, 0x00
	.type		_$_str_$_2,@object
	.size		_$_str_$_2,(.L_1 - _$_str_$_2)
_$_str_$_2:
        /*000b*/ 	.byte	0x5f, 0x5f, 0x43, 0x55, 0x44, 0x41, 0x5f, 0x50, 0x52, 0x45, 0x43, 0x5f, 0x53, 0x51, 0x52, 0x54
        /*001b*/ 	.byte	0x00
.L_1:


//--------------------- .nv.shared.triton_poi_fused__native_batch_norm_legit_no_training_add_relu_3 --------------------------
	.section	.nv.shared.triton_poi_fused__native_batch_norm_legit_no_training_add_relu_3,"aw",@nobits
	.sectionflags	@""
	.align	16
	.zero		1024


//--------------------- .nv.constant0.triton_poi_fused__native_batch_norm_legit_no_training_add_relu_3 --------------------------
	.section	.nv.constant0.triton_poi_fused__native_batch_norm_legit_no_training_add_relu_3,"a",@progbits
	.sectionflags	@""
	.align	4
.nv.constant0.triton_poi_fused__native_batch_norm_legit_no_training_add_relu_3:
	.zero		592
